	.headerflags	@"EF_CUDA_TEXMODE_UNIFIED EF_CUDA_64BIT_ADDRESS EF_CUDA_ACCELERATORS EF_CUDA_SM90 EF_CUDA_VIRTUAL_SM(EF_CUDA_SM90)"
	.elftype	@"ET_EXEC"


//--------------------- .nv.info                  --------------------------
	.section	.nv.info,"",@"SHT_CUDA_INFO"
	.align	4


	//----- nvinfo : EIATTR_REGCOUNT
	.align		4
        /*0000*/ 	.byte	0x04, 0x2f
        /*0002*/ 	.short	(.L_1 - .L_0)
	.align		4
.L_0:
        /*0004*/ 	.word	index@(triton_poi_fused_convolution_leaky_relu_59)
        /*0008*/ 	.word	0x0000000e


	//----- nvinfo : EIATTR_MIN_STACK_SIZE
	.align		4
.L_1:
        /*000c*/ 	.byte	0x04, 0x12
        /*000e*/ 	.short	(.L_3 - .L_2)
	.align		4
.L_2:
        /*0010*/ 	.word	index@(triton_poi_fused_convolution_leaky_relu_59)
        /*0014*/ 	.word	0x00000000


	//----- nvinfo : EIATTR_FRAME_SIZE
	.align		4
.L_3:
        /*0018*/ 	.byte	0x04, 0x11
        /*001a*/ 	.short	(.L_5 - .L_4)
	.align		4
.L_4:
        /*001c*/ 	.word	index@(triton_poi_fused_convolution_leaky_relu_59)
        /*0020*/ 	.word	0x00000000


	//----- nvinfo : EIATTR_MIN_STACK_SIZE
	.align		4
.L_5:
        /*0024*/ 	.byte	0x04, 0x12
        /*0026*/ 	.short	(.L_7 - .L_6)
	.align		4
.L_6:
        /*0028*/ 	.word	index@(triton_poi_fused_convolution_leaky_relu_59)
        /*002c*/ 	.word	0x00000000
.L_7:


//--------------------- .nv.info.triton_poi_fused_convolution_leaky_relu_59 --------------------------
	.section	.nv.info.triton_poi_fused_convolution_leaky_relu_59,"",@"SHT_CUDA_INFO"
	.sectionflags	@""
	.align	4


	//----- nvinfo : EIATTR_CUDA_API_VERSION
	.align		4
        /*0000*/ 	.byte	0x04, 0x37
        /*0002*/ 	.short	(.L_9 - .L_8)
.L_8:
        /*0004*/ 	.word	0x0000007c


	//----- nvinfo : EIATTR_KPARAM_INFO
	.align		4
.L_9:
        /*0008*/ 	.byte	0x04, 0x17
        /*000a*/ 	.short	(.L_11 - .L_10)
.L_10:
        /*000c*/ 	.word	0x00000000
        /*0010*/ 	.short	0x0002
        /*0012*/ 	.short	0x0010
        /*0014*/ 	.byte	0x00, 0xf0, 0x11, 0x00


	//----- nvinfo : EIATTR_KPARAM_INFO
	.align		4
.L_11:
        /*0018*/ 	.byte	0x04, 0x17
        /*001a*/ 	.short	(.L_13 - .L_12)
.L_12:
        /*001c*/ 	.word	0x00000000
        /*0020*/ 	.short	0x0001
        /*0022*/ 	.short	0x0008
        /*0024*/ 	.byte	0x00, 0xf4, 0x21, 0x00


	//----- nvinfo : EIATTR_KPARAM_INFO
	.align		4
.L_13:
        /*0028*/ 	.byte	0x04, 0x17
        /*002a*/ 	.short	(.L_15 - .L_14)
.L_14:
        /*002c*/ 	.word	0x00000000
        /*0030*/ 	.short	0x0000
        /*0032*/ 	.short	0x0000
        /*0034*/ 	.byte	0x00, 0xf4, 0x21, 0x00


	//----- nvinfo : EIATTR_SPARSE_MMA_MASK
	.align		4
.L_15:
        /*0038*/ 	.byte	0x03, 0x50
        /*003a*/ 	.short	0x0000


	//----- nvinfo : EIATTR_MAXREG_COUNT
	.align		4
        /*003c*/ 	.byte	0x03, 0x1b
        /*003e*/ 	.short	0x00ff


	//----- nvinfo : EIATTR_EXIT_INSTR_OFFSETS
	.align		4
        /*0040*/ 	.byte	0x04, 0x1c
        /*0042*/ 	.short	(.L_17 - .L_16)


	//   ....[0]....
.L_16:
        /*0044*/ 	.word	0x00000270


	//----- nvinfo : EIATTR_REQNTID
	.align		4
.L_17:
        /*0048*/ 	.byte	0x04, 0x10
        /*004a*/ 	.short	(.L_19 - .L_18)
.L_18:
        /*004c*/ 	.word	0x00000100
        /*0050*/ 	.word	0x00000001
        /*0054*/ 	.word	0x00000001


	//----- nvinfo : EIATTR_CBANK_PARAM_SIZE
	.align		4
.L_19:
        /*0058*/ 	.byte	0x03, 0x19
        /*005a*/ 	.short	0x0014


	//----- nvinfo : EIATTR_PARAM_CBANK
	.align		4
        /*005c*/ 	.byte	0x04, 0x0a
        /*005e*/ 	.short	(.L_21 - .L_20)
	.align		4
.L_20:
        /*0060*/ 	.word	index@(.nv.constant0.triton_poi_fused_convolution_leaky_relu_59)
        /*0064*/ 	.short	0x0210
        /*0066*/ 	.short	0x0014


	//----- nvinfo : EIATTR_SW_WAR
	.align		4
.L_21:
        /*0068*/ 	.byte	0x04, 0x36
        /*006a*/ 	.short	(.L_23 - .L_22)
.L_22:
        /*006c*/ 	.word	0x00000008
.L_23:


//--------------------- .nv.callgraph             --------------------------
	.section	.nv.callgraph,"",@"SHT_CUDA_CALLGRAPH"
	.align	4
	.sectionentsize	8
	.align		4
        /*0000*/ 	.word	0x00000000
	.align		4
        /*0004*/ 	.word	0xffffffff
	.align		4
        /*0008*/ 	.word	0x00000000
	.align		4
        /*000c*/ 	.word	0xfffffffe
	.align		4
        /*0010*/ 	.word	0x00000000
	.align		4
        /*0014*/ 	.word	0xfffffffd
	.align		4
        /*0018*/ 	.word	0x00000000
	.align		4
        /*001c*/ 	.word	0xfffffffc


//--------------------- .text.triton_poi_fused_convolution_leaky_relu_59 --------------------------
	.section	.text.triton_poi_fused_convolution_leaky_relu_59,"ax",@progbits
	.align	128
        .global         triton_poi_fused_convolution_leaky_relu_59
        .type           triton_poi_fused_convolution_leaky_relu_59,@function
        .size           triton_poi_fused_convolution_leaky_relu_59,(.L_x_1 - triton_poi_fused_convolution_leaky_relu_59)
        .other          triton_poi_fused_convolution_leaky_relu_59,@"STO_CUDA_ENTRY STV_DEFAULT"
triton_poi_fused_convolution_leaky_relu_59:
.text.triton_poi_fused_convolution_leaky_relu_59:
[----:B------:R-:W-:Y:S01]  /*0000*/  LDC R1, c[0x0][0x28] ;  /* 0x00000a00ff017b82 */ /* 0x000fe20000000800 */
[----:B------:R-:W1:Y:S01]  /*0010*/  S2R R0, SR_TID.X ;  /* 0x0000000000007919 */ /* 0x000e620000002100 */
[----:B------:R-:W-:Y:S01]  /*0020*/  HFMA2.MMA R2, -RZ, RZ, 0, 0 ;  /* 0x00000000ff027435 */ /* 0x000fe200000001ff */
[----:B------:R-:W-:-:S05]  /*0030*/  IMAD.MOV.U32 R4, RZ, RZ, RZ ;  /* 0x000000ffff047224 */ /* 0x000fca00078e00ff */
[----:B------:R-:W2:Y:S01]  /*0040*/  LDC.64 R6, c[0x0][0x210] ;  /* 0x00008400ff067b82 */ /* 0x000ea20000000a00 */
[----:B------:R-:W3:Y:S01]  /*0050*/  S2R R5, SR_CTAID.X ;  /* 0x0000000000057919 */ /* 0x000ee20000002500 */
[----:B------:R-:W-:Y:S01]  /*0060*/  ULDC.64 UR4, c[0x0][0x208] ;  /* 0x0000820000047ab9 */ /* 0x000fe20000000a00 */
[----:B-1----:R-:W-:-:S05]  /*0070*/  IMAD.SHL.U32 R0, R0, 0x2, RZ ;  /* 0x0000000200007824 */ /* 0x002fca00078e00ff */
[----:B------:R-:W-:-:S05]  /*0080*/  LOP3.LUT R0, R0, 0x1fe, RZ, 0xc0, !PT ;  /* 0x000001fe00007812 */ /* 0x000fca00078ec0ff */
[----:B---3--:R-:W-:-:S04]  /*0090*/  IMAD R5, R5, 0x200, R0 ;  /* 0x0000020005057824 */ /* 0x008fc800078e0200 */
[----:B------:R-:W-:Y:S01]  /*00a0*/  IMAD.HI R0, R5, -0x22983759, R4 ;  /* 0xdd67c8a705007827 */ /* 0x000fe200078e0204 */
[----:B------:R-:W-:-:S03]  /*00b0*/  IADD3 R3, R5, 0x1, RZ ;  /* 0x0000000105037810 */ /* 0x000fc60007ffe0ff */
[----:B--2---:R-:W-:Y:S01]  /*00c0*/  IMAD.WIDE R6, R5, 0x4, R6 ;  /* 0x0000000405067825 */ /* 0x004fe200078e0206 */
[----:B------:R-:W-:-:S03]  /*00d0*/  SHF.R.U32.HI R9, RZ, 0x1f, R0 ;  /* 0x0000001fff097819 */ /* 0x000fc60000011600 */
[----:B------:R-:W-:Y:S01]  /*00e0*/  IMAD.HI R4, R3, -0x22983759, R2 ;  /* 0xdd67c8a703047827 */ /* 0x000fe200078e0202 */
[----:B------:R-:W-:Y:S01]  /*00f0*/  LEA.HI.SX32 R9, R0, R9, 0x1b ;  /* 0x0000000900097211 */ /* 0x000fe200078fdaff */
[----:B------:R-:W1:Y:S03]  /*0100*/  LDC.64 R2, c[0x0][0x218] ;  /* 0x00008600ff027b82 */ /* 0x000e660000000a00 */
[----:B------:R-:W-:Y:S02]  /*0110*/  SHF.R.U32.HI R11, RZ, 0x1f, R4 ;  /* 0x0000001fff0b7819 */ /* 0x000fe40000011604 */
[----:B------:R-:W-:Y:S02]  /*0120*/  SHF.R.S32.HI R0, RZ, 0x1f, R9 ;  /* 0x0000001fff007819 */ /* 0x000fe40000011409 */
[----:B------:R-:W-:Y:S02]  /*0130*/  LEA.HI.SX32 R11, R4, R11, 0x1b ;  /* 0x0000000b040b7211 */ /* 0x000fe400078fdaff */
[----:B------:R-:W-:-:S02]  /*0140*/  LEA.HI R0, R0, R9, RZ, 0xa ;  /* 0x0000000900007211 */ /* 0x000fc400078f50ff */
[----:B------:R-:W-:Y:S02]  /*0150*/  SHF.R.S32.HI R4, RZ, 0x1f, R11 ;  /* 0x0000001fff047819 */ /* 0x000fe4000001140b */
[----:B------:R-:W-:Y:S02]  /*0160*/  LOP3.LUT R0, R0, 0xfffffc00, RZ, 0xc0, !PT ;  /* 0xfffffc0000007812 */ /* 0x000fe400078ec0ff */
[----:B------:R-:W-:-:S03]  /*0170*/  LEA.HI R4, R4, R11, RZ, 0xa ;  /* 0x0000000b04047211 */ /* 0x000fc600078f50ff */
[----:B------:R-:W-:Y:S01]  /*0180*/  IMAD.IADD R9, R9, 0x1, -R0 ;  /* 0x0000000109097824 */ /* 0x000fe200078e0a00 */
[----:B------:R-:W-:-:S04]  /*0190*/  LOP3.LUT R4, R4, 0xfffffc00, RZ, 0xc0, !PT ;  /* 0xfffffc0004047812 */ /* 0x000fc800078ec0ff */
[----:B------:R-:W-:Y:S01]  /*01a0*/  IADD3 R11, R11, -R4, RZ ;  /* 0x800000040b0b7210 */ /* 0x000fe20007ffe0ff */
[--C-:B-1----:R-:W-:Y:S02]  /*01b0*/  IMAD.WIDE R4, R9, 0x4, R2.reuse ;  /* 0x0000000409047825 */ /* 0x102fe400078e0202 */
[----:B------:R-:W2:Y:S02]  /*01c0*/  LDG.E.64 R8, desc[UR4][R6.64] ;  /* 0x0000000406087981 */ /* 0x000ea4000c1e1b00 */
[----:B------:R-:W-:Y:S02]  /*01d0*/  IMAD.WIDE R2, R11, 0x4, R2 ;  /* 0x000000040b027825 */ /* 0x000fe400078e0202 */
[----:B------:R-:W2:Y:S04]  /*01e0*/  LDG.E.EL R5, desc[UR4][R4.64] ;  /* 0x0000000404057981 */ /* 0x000ea8000c2e1900 */
[----:B------:R-:W3:Y:S01]  /*01f0*/  LDG.E.EL R2, desc[UR4][R2.64] ;  /* 0x0000000402027981 */ /* 0x000ee2000c2e1900 */
[----:B--2---:R-:W-:-:S02]  /*0200*/  FSETP.GT.AND P0, PT, R8, -R5, PT ;  /* 0x800000050800720b */ /* 0x004fc40003f04000 */
[C---:B---3--:R-:W-:Y:S01]  /*0210*/  FSETP.GT.AND P1, PT, R9.reuse, -R2, PT ;  /* 0x800000020900720b */ /* 0x048fe20003f24000 */
[----:B------:R-:W-:Y:S01]  /*0220*/  FADD R8, R8, R5 ;  /* 0x0000000508087221 */ /* 0x000fe20000000000 */
[----:B------:R-:W-:-:S09]  /*0230*/  FADD R9, R9, R2 ;  /* 0x0000000209097221 */ /* 0x000fd20000000000 */
[----:B------:R-:W-:Y:S02]  /*0240*/  @!P0 FMUL R8, R8, 0.10000000149011611938 ;  /* 0x3dcccccd08088820 */ /* 0x000fe40000400000 */
[----:B------:R-:W-:-:S05]  /*0250*/  @!P1 FMUL R9, R9, 0.10000000149011611938 ;  /* 0x3dcccccd09099820 */ /* 0x000fca0000400000 */
[----:B------:R-:W-:Y:S01]  /*0260*/  STG.E.64 desc[UR4][R6.64], R8 ;  /* 0x0000000806007986 */ /* 0x000fe2000c101b04 */
[----:B------:R-:W-:Y:S05]  /*0270*/  EXIT ;  /* 0x000000000000794d */ /* 0x000fea0003800000 */
.L_x_0:
[----:B------:R-:W-:-:S00]  /*0280*/  BRA `(.L_x_0) ;  /* 0xfffffffc00fc7947 */ /* 0x000fc0000383ffff */
[----:B------:R-:W-:-:S00]  /*0290*/  NOP ;  /* 0x0000000000007918 */ /* 0x000fc00000000000 */
        /* <DEDUP_REMOVED lines=14> */
.L_x_1:


//--------------------- .nv.constant0.triton_poi_fused_convolution_leaky_relu_59 --------------------------
	.section	.nv.constant0.triton_poi_fused_convolution_leaky_relu_59,"a",@progbits
	.sectionflags	@""
	.align	4
.nv.constant0.triton_poi_fused_convolution_leaky_relu_59:
	.zero		548
